	.headerflags	@"EF_CUDA_TEXMODE_UNIFIED EF_CUDA_64BIT_ADDRESS EF_CUDA_ACCELERATORS EF_CUDA_SM90 EF_CUDA_VIRTUAL_SM(EF_CUDA_SM90)"
	.elftype	@"ET_EXEC"


//--------------------- .nv.info                  --------------------------
	.section	.nv.info,"",@"SHT_CUDA_INFO"
	.align	4


	//----- nvinfo : EIATTR_REGCOUNT
	.align		4
        /*0000*/ 	.byte	0x04, 0x2f
        /*0002*/ 	.short	(.L_1 - .L_0)
	.align		4
.L_0:
        /*0004*/ 	.word	index@(triton_poi_fused_convolution_div_max_pool2d_with_indices_relu_sub_10)
        /*0008*/ 	.word	0x00000020


	//----- nvinfo : EIATTR_MIN_STACK_SIZE
	.align		4
.L_1:
        /*000c*/ 	.byte	0x04, 0x12
        /*000e*/ 	.short	(.L_3 - .L_2)
	.align		4
.L_2:
        /*0010*/ 	.word	index@(triton_poi_fused_convolution_div_max_pool2d_with_indices_relu_sub_10)
        /*0014*/ 	.word	0x00000000


	//----- nvinfo : EIATTR_FRAME_SIZE
	.align		4
.L_3:
        /*0018*/ 	.byte	0x04, 0x11
        /*001a*/ 	.short	(.L_5 - .L_4)
	.align		4
.L_4:
        /*001c*/ 	.word	index@(triton_poi_fused_convolution_div_max_pool2d_with_indices_relu_sub_10)
        /*0020*/ 	.word	0x00000000


	//----- nvinfo : EIATTR_MIN_STACK_SIZE
	.align		4
.L_5:
        /*0024*/ 	.byte	0x04, 0x12
        /*0026*/ 	.short	(.L_7 - .L_6)
	.align		4
.L_6:
        /*0028*/ 	.word	index@(triton_poi_fused_convolution_div_max_pool2d_with_indices_relu_sub_10)
        /*002c*/ 	.word	0x00000000
.L_7:


//--------------------- .nv.info.triton_poi_fused_convolution_div_max_pool2d_with_indices_relu_sub_10 --------------------------
	.section	.nv.info.triton_poi_fused_convolution_div_max_pool2d_with_indices_relu_sub_10,"",@"SHT_CUDA_INFO"
	.sectionflags	@""
	.align	4


	//----- nvinfo : EIATTR_CUDA_API_VERSION
	.align		4
        /*0000*/ 	.byte	0x04, 0x37
        /*0002*/ 	.short	(.L_9 - .L_8)
.L_8:
        /*0004*/ 	.word	0x0000007c


	//----- nvinfo : EIATTR_KPARAM_INFO
	.align		4
.L_9:
        /*0008*/ 	.byte	0x04, 0x17
        /*000a*/ 	.short	(.L_11 - .L_10)
.L_10:
        /*000c*/ 	.word	0x00000000
        /*0010*/ 	.short	0x0004
        /*0012*/ 	.short	0x001c
        /*0014*/ 	.byte	0x00, 0xf0, 0x11, 0x00


	//----- nvinfo : EIATTR_KPARAM_INFO
	.align		4
.L_11:
        /*0018*/ 	.byte	0x04, 0x17
        /*001a*/ 	.short	(.L_13 - .L_12)
.L_12:
        /*001c*/ 	.word	0x00000000
        /*0020*/ 	.short	0x0003
        /*0022*/ 	.short	0x0018
        /*0024*/ 	.byte	0x00, 0xf0, 0x11, 0x00


	//----- nvinfo : EIATTR_KPARAM_INFO
	.align		4
.L_13:
        /*0028*/ 	.byte	0x04, 0x17
        /*002a*/ 	.short	(.L_15 - .L_14)
.L_14:
        /*002c*/ 	.word	0x00000000
        /*0030*/ 	.short	0x0002
        /*0032*/ 	.short	0x0010
        /*0034*/ 	.byte	0x00, 0xf4, 0x21, 0x00


	//----- nvinfo : EIATTR_KPARAM_INFO
	.align		4
.L_15:
        /*0038*/ 	.byte	0x04, 0x17
        /*003a*/ 	.short	(.L_17 - .L_16)
.L_16:
        /*003c*/ 	.word	0x00000000
        /*0040*/ 	.short	0x0001
        /*0042*/ 	.short	0x0008
        /*0044*/ 	.byte	0x00, 0xf4, 0x21, 0x00


	//----- nvinfo : EIATTR_KPARAM_INFO
	.align		4
.L_17:
        /*0048*/ 	.byte	0x04, 0x17
        /*004a*/ 	.short	(.L_19 - .L_18)
.L_18:
        /*004c*/ 	.word	0x00000000
        /*0050*/ 	.short	0x0000
        /*0052*/ 	.short	0x0000
        /*0054*/ 	.byte	0x00, 0xf4, 0x21, 0x00


	//----- nvinfo : EIATTR_SPARSE_MMA_MASK
	.align		4
.L_19:
        /*0058*/ 	.byte	0x03, 0x50
        /*005a*/ 	.short	0x0000


	//----- nvinfo : EIATTR_MAXREG_COUNT
	.align		4
        /*005c*/ 	.byte	0x03, 0x1b
        /*005e*/ 	.short	0x00ff


	//----- nvinfo : EIATTR_EXIT_INSTR_OFFSETS
	.align		4
        /*0060*/ 	.byte	0x04, 0x1c
        /*0062*/ 	.short	(.L_21 - .L_20)


	//   ....[0]....
.L_20:
        /*0064*/ 	.word	0x00000dc0


	//   ....[1]....
        /*0068*/ 	.word	0x00000de0


	//----- nvinfo : EIATTR_REQNTID
	.align		4
.L_21:
        /*006c*/ 	.byte	0x04, 0x10
        /*006e*/ 	.short	(.L_23 - .L_22)
.L_22:
        /*0070*/ 	.word	0x00000100
        /*0074*/ 	.word	0x00000001
        /*0078*/ 	.word	0x00000001


	//----- nvinfo : EIATTR_CBANK_PARAM_SIZE
	.align		4
.L_23:
        /*007c*/ 	.byte	0x03, 0x19
        /*007e*/ 	.short	0x0020


	//----- nvinfo : EIATTR_PARAM_CBANK
	.align		4
        /*0080*/ 	.byte	0x04, 0x0a
        /*0082*/ 	.short	(.L_25 - .L_24)
	.align		4
.L_24:
        /*0084*/ 	.word	index@(.nv.constant0.triton_poi_fused_convolution_div_max_pool2d_with_indices_relu_sub_10)
        /*0088*/ 	.short	0x0210
        /*008a*/ 	.short	0x0020


	//----- nvinfo : EIATTR_SW_WAR
	.align		4
.L_25:
        /*008c*/ 	.byte	0x04, 0x36
        /*008e*/ 	.short	(.L_27 - .L_26)
.L_26:
        /*0090*/ 	.word	0x00000008
.L_27:


//--------------------- .nv.callgraph             --------------------------
	.section	.nv.callgraph,"",@"SHT_CUDA_CALLGRAPH"
	.align	4
	.sectionentsize	8
	.align		4
        /*0000*/ 	.word	0x00000000
	.align		4
        /*0004*/ 	.word	0xffffffff
	.align		4
        /*0008*/ 	.word	0x00000000
	.align		4
        /*000c*/ 	.word	0xfffffffe
	.align		4
        /*0010*/ 	.word	0x00000000
	.align		4
        /*0014*/ 	.word	0xfffffffd
	.align		4
        /*0018*/ 	.word	0x00000000
	.align		4
        /*001c*/ 	.word	0xfffffffc


//--------------------- .text.triton_poi_fused_convolution_div_max_pool2d_with_indices_relu_sub_10 --------------------------
	.section	.text.triton_poi_fused_convolution_div_max_pool2d_with_indices_relu_sub_10,"ax",@progbits
	.sectionflags	@"SHF_BARRIERS=1"
	.align	128
        .global         triton_poi_fused_convolution_div_max_pool2d_with_indices_relu_sub_10
        .type           triton_poi_fused_convolution_div_max_pool2d_with_indices_relu_sub_10,@function
        .size           triton_poi_fused_convolution_div_max_pool2d_with_indices_relu_sub_10,(.L_x_1 - triton_poi_fused_convolution_div_max_pool2d_with_indices_relu_sub_10)
        .other          triton_poi_fused_convolution_div_max_pool2d_with_indices_relu_sub_10,@"STO_CUDA_ENTRY STV_DEFAULT"
triton_poi_fused_convolution_div_max_pool2d_with_indices_relu_sub_10:
.text.triton_poi_fused_convolution_div_max_pool2d_with_indices_relu_sub_10:
[----:B------:R-:W0:Y:S01]  /*0000*/  LDC R1, c[0x0][0x28] ;  /* 0x00000a00ff017b82 */ /* 0x000e220000000800 */
[----:B------:R-:W1:Y:S07]  /*0010*/  S2R R3, SR_TID.X ;  /* 0x0000000000037919 */ /* 0x000e6e0000002100 */
[----:B------:R-:W2:Y:S01]  /*0020*/  LDC.64 R22, c[0x0][0x210] ;  /* 0x00008400ff167b82 */ /* 0x000ea20000000a00 */
[----:B------:R-:W-:Y:S01]  /*0030*/  ULDC.64 UR6, c[0x0][0x208] ;  /* 0x0000820000067ab9 */ /* 0x000fe20000000a00 */
[----:B------:R-:W3:Y:S01]  /*0040*/  S2R R0, SR_CTAID.Y ;  /* 0x0000000000007919 */ /* 0x000ee20000002600 */
[----:B------:R-:W4:Y:S01]  /*0050*/  S2R R21, SR_CTAID.X ;  /* 0x0000000000157919 */ /* 0x000f220000002500 */
[----:B------:R-:W5:Y:S01]  /*0060*/  S2R R20, SR_TID.X ;  /* 0x0000000000147919 */ /* 0x000f620000002100 */
[----:B-1----:R-:W-:Y:S01]  /*0070*/  IMAD.SHL.U32 R2, R3, 0x4, RZ ;  /* 0x0000000403027824 */ /* 0x002fe200078e00ff */
[----:B------:R-:W-:-:S04]  /*0080*/  SHF.R.U32.HI R12, RZ, 0x6, R3 ;  /* 0x00000006ff0c7819 */ /* 0x000fc80000011603 */
[----:B------:R-:W-:Y:S01]  /*0090*/  LOP3.LUT R5, R2, 0xfc, RZ, 0xc0, !PT ;  /* 0x000000fc02057812 */ /* 0x000fe200078ec0ff */
[----:B------:R-:W1:Y:S01]  /*00a0*/  S2UR UR5, SR_CgaCtaId ;  /* 0x00000000000579c3 */ /* 0x000e620000008800 */
[----:B------:R-:W-:Y:S01]  /*00b0*/  SGXT.U32 R12, R12, 0x2 ;  /* 0x000000020c0c781a */ /* 0x000fe20000000000 */
[----:B----4-:R-:W-:Y:S01]  /*00c0*/  IMAD.SHL.U32 R21, R21, 0x10, RZ ;  /* 0x0000001015157824 */ /* 0x010fe200078e00ff */
[----:B---3--:R-:W-:-:S04]  /*00d0*/  PRMT R5, R5, 0x6540, R0 ;  /* 0x0000654005057816 */ /* 0x008fc80000000000 */
[----:B------:R-:W-:Y:S02]  /*00e0*/  SHF.R.S32.HI R4, RZ, 0x1f, R5 ;  /* 0x0000001fff047819 */ /* 0x000fe40000011405 */
[----:B------:R-:W-:Y:S02]  /*00f0*/  ISETP.GE.AND P0, PT, R5, 0x200, PT ;  /* 0x000002000500780c */ /* 0x000fe40003f06270 */
[----:B------:R-:W-:Y:S02]  /*0100*/  LEA.HI R6, R4, R5, RZ, 0x7 ;  /* 0x0000000504067211 */ /* 0x000fe400078f38ff */
[----:B------:R-:W-:-:S03]  /*0110*/  LOP3.LUT R4, R21, R12, RZ, 0xfc, !PT ;  /* 0x0000000c15047212 */ /* 0x000fc600078efcff */
[C---:B------:R-:W-:Y:S01]  /*0120*/  IMAD.SHL.U32 R7, R6.reuse, 0x400, RZ ;  /* 0x0000040006077824 */ /* 0x040fe200078e00ff */
[----:B------:R-:W-:Y:S02]  /*0130*/  LOP3.LUT R6, R6, 0xffffff80, RZ, 0xc0, !PT ;  /* 0xffffff8006067812 */ /* 0x000fe400078ec0ff */
[----:B------:R-:W-:Y:S02]  /*0140*/  ISETP.LT.AND P1, PT, R4, 0x400, !P0 ;  /* 0x000004000400780c */ /* 0x000fe40004721270 */
[----:B------:R-:W-:-:S04]  /*0150*/  LOP3.LUT R7, R7, 0xfffe0000, RZ, 0xc0, !PT ;  /* 0xfffe000007077812 */ /* 0x000fc800078ec0ff */
[----:B------:R-:W-:Y:S01]  /*0160*/  IADD3 R13, R7, R5, -R6 ;  /* 0x00000005070d7210 */ /* 0x000fe20007ffe806 */
[----:B-----5:R-:W-:Y:S01]  /*0170*/  IMAD.SHL.U32 R10, R20, 0x40, RZ ;  /* 0x00000040140a7824 */ /* 0x020fe200078e00ff */
[----:B------:R-:W-:Y:S02]  /*0180*/  SHF.R.U32.HI R11, RZ, 0x6, R20 ;  /* 0x00000006ff0b7819 */ /* 0x000fe40000011614 */
[----:B------:R-:W-:Y:S01]  /*0190*/  CS2R R6, SRZ ;  /* 0x0000000000067805 */ /* 0x000fe2000001ff00 */
[----:B------:R-:W-:Y:S01]  /*01a0*/  IMAD R9, R4, 0x80, R13 ;  /* 0x0000008004097824 */ /* 0x000fe200078e020d */
[----:B------:R-:W-:Y:S02]  /*01b0*/  CS2R R4, SRZ ;  /* 0x0000000000047805 */ /* 0x000fe4000001ff00 */
[----:B------:R-:W-:Y:S01]  /*01c0*/  SGXT.U32 R11, R11, 0x2 ;  /* 0x000000020b0b781a */ /* 0x000fe20000000000 */
[----:B--2---:R-:W-:Y:S01]  /*01d0*/  IMAD.WIDE R8, R9, 0x4, R22 ;  /* 0x0000000409087825 */ /* 0x004fe200078e0216 */
[----:B------:R-:W-:Y:S01]  /*01e0*/  LOP3.LUT R10, R10, 0xfc0, RZ, 0xc0, !PT ;  /* 0x00000fc00a0a7812 */ /* 0x000fe200078ec0ff */
[----:B------:R-:W-:-:S02]  /*01f0*/  UMOV UR4, 0x400 ;  /* 0x0000040000047882 */ /* 0x000fc40000000000 */
[----:B-1----:R-:W-:Y:S01]  /*0200*/  UPRMT UR4, UR5, 0x654, UR4 ;  /* 0x0000065405047896 */ /* 0x002fe20008000004 */
[----:B------:R1:W2:Y:S01]  /*0210*/  @P1 LDG.E.EL.128 R4, desc[UR6][R8.64] ;  /* 0x0000000608041981 */ /* 0x0002a2000c2e1d00 */
[C---:B------:R-:W-:Y:S02]  /*0220*/  LOP3.LUT R28, R10.reuse, R11, RZ, 0xfc, !PT ;  /* 0x0000000b0a1c7212 */ /* 0x040fe400078efcff */
[C---:B------:R-:W-:Y:S02]  /*0230*/  LOP3.LUT R11, R10.reuse, 0x10, RZ, 0xfc, !PT ;  /* 0x000000100a0b7812 */ /* 0x040fe400078efcff */
[----:B------:R-:W-:Y:S02]  /*0240*/  LOP3.LUT R14, R21, 0x4, R12, 0xfe, !PT ;  /* 0x00000004150e7812 */ /* 0x000fe400078efe0c */
[----:B------:R-:W-:Y:S02]  /*0250*/  LEA.HI R25, R10, UR4, RZ, 0x1e ;  /* 0x000000040a197c11 */ /* 0x000fe4000f8ff0ff */
[----:B------:R-:W-:Y:S01]  /*0260*/  LEA.HI R11, R11, UR4, RZ, 0x1e ;  /* 0x000000040b0b7c11 */ /* 0x000fe2000f8ff0ff */
[----:B------:R-:W-:Y:S01]  /*0270*/  IMAD R17, R14, 0x80, R13 ;  /* 0x000000800e117824 */ /* 0x000fe200078e020d */
[----:B-1----:R-:W-:Y:S01]  /*0280*/  LOP3.LUT R8, R10, 0x20, RZ, 0xfc, !PT ;  /* 0x000000200a087812 */ /* 0x002fe200078efcff */
[----:B------:R-:W-:Y:S01]  /*0290*/  IMAD R25, R28, 0x4, R25 ;  /* 0x000000041c197824 */ /* 0x000fe200078e0219 */
[----:B------:R-:W-:Y:S01]  /*02a0*/  LOP3.LUT R9, R10, 0x30, RZ, 0xfc, !PT ;  /* 0x000000300a097812 */ /* 0x000fe200078efcff */
[----:B------:R-:W-:Y:S01]  /*02b0*/  IMAD R24, R28, 0x4, R11 ;  /* 0x000000041c187824 */ /* 0x000fe200078e020b */
[----:B------:R-:W-:-:S02]  /*02c0*/  LEA.HI R29, R8, UR4, RZ, 0x1e ;  /* 0x00000004081d7c11 */ /* 0x000fc4000f8ff0ff */
[----:B------:R-:W-:Y:S02]  /*02d0*/  CS2R R10, SRZ ;  /* 0x00000000000a7805 */ /* 0x000fe4000001ff00 */
[----:B------:R-:W-:Y:S02]  /*02e0*/  ISETP.LT.AND P1, PT, R14, 0x400, !P0 ;  /* 0x000004000e00780c */ /* 0x000fe40004721270 */
[----:B------:R-:W-:Y:S01]  /*02f0*/  LOP3.LUT R16, R21, 0x8, R12, 0xfe, !PT ;  /* 0x0000000815107812 */ /* 0x000fe200078efe0c */
[----:B------:R-:W-:Y:S01]  /*0300*/  IMAD R29, R28, 0x4, R29 ;  /* 0x000000041c1d7824 */ /* 0x000fe200078e021d */
[----:B------:R-:W-:Y:S02]  /*0310*/  LEA.HI R9, R9, UR4, RZ, 0x1e ;  /* 0x0000000409097c11 */ /* 0x000fe4000f8ff0ff */
[----:B------:R-:W-:Y:S01]  /*0320*/  LOP3.LUT R12, R21, 0xc, R12, 0xfe, !PT ;  /* 0x0000000c150c7812 */ /* 0x000fe200078efe0c */
[C---:B------:R-:W-:Y:S01]  /*0330*/  IMAD R27, R16.reuse, 0x80, R13 ;  /* 0x00000080101b7824 */ /* 0x040fe200078e020d */
[----:B------:R-:W-:Y:S01]  /*0340*/  ISETP.LT.AND P2, PT, R16, 0x400, !P0 ;  /* 0x000004001000780c */ /* 0x000fe20004741270 */
[----:B------:R-:W-:Y:S01]  /*0350*/  IMAD R28, R28, 0x4, R9 ;  /* 0x000000041c1c7824 */ /* 0x000fe200078e0209 */
[----:B------:R-:W-:Y:S01]  /*0360*/  CS2R R8, SRZ ;  /* 0x0000000000087805 */ /* 0x000fe2000001ff00 */
[C---:B------:R-:W-:Y:S01]  /*0370*/  IMAD R13, R12.reuse, 0x80, R13 ;  /* 0x000000800c0d7824 */ /* 0x040fe200078e020d */
[----:B------:R-:W-:Y:S01]  /*0380*/  ISETP.LT.AND P0, PT, R12, 0x400, !P0 ;  /* 0x000004000c00780c */ /* 0x000fe20004701270 */
[----:B------:R-:W-:Y:S01]  /*0390*/  IMAD.WIDE R16, R17, 0x4, R22 ;  /* 0x0000000411107825 */ /* 0x000fe200078e0216 */
[----:B------:R-:W-:-:S03]  /*03a0*/  CS2R R14, SRZ ;  /* 0x00000000000e7805 */ /* 0x000fc6000001ff00 */
[--C-:B------:R-:W-:Y:S01]  /*03b0*/  IMAD.WIDE R26, R27, 0x4, R22.reuse ;  /* 0x000000041b1a7825 */ /* 0x100fe200078e0216 */
[----:B------:R1:W3:Y:S03]  /*03c0*/  @P1 LDG.E.EL.128 R8, desc[UR6][R16.64] ;  /* 0x0000000610081981 */ /* 0x0002e6000c2e1d00 */
[----:B------:R-:W-:Y:S01]  /*03d0*/  IMAD.WIDE R22, R13, 0x4, R22 ;  /* 0x000000040d167825 */ /* 0x000fe200078e0216 */
[----:B------:R-:W-:Y:S02]  /*03e0*/  CS2R R12, SRZ ;  /* 0x00000000000c7805 */ /* 0x000fe4000001ff00 */
[----:B------:R-:W-:Y:S02]  /*03f0*/  CS2R R18, SRZ ;  /* 0x0000000000127805 */ /* 0x000fe4000001ff00 */
[----:B-1----:R-:W-:Y:S02]  /*0400*/  CS2R R16, SRZ ;  /* 0x0000000000107805 */ /* 0x002fe4000001ff00 */
[----:B------:R-:W4:Y:S04]  /*0410*/  @P2 LDG.E.EL.128 R12, desc[UR6][R26.64] ;  /* 0x000000061a0c2981 */ /* 0x000f28000c2e1d00 */
[----:B------:R1:W5:Y:S02]  /*0420*/  @P0 LDG.E.EL.128 R16, desc[UR6][R22.64] ;  /* 0x0000000616100981 */ /* 0x000364000c2e1d00 */
[----:B-1----:R-:W-:-:S02]  /*0430*/  SHF.R.S32.HI R23, RZ, 0x17, R0 ;  /* 0x00000017ff177819 */ /* 0x002fc40000011400 */
[----:B------:R-:W-:Y:S02]  /*0440*/  PRMT R22, R3, 0x6540, R0 ;  /* 0x0000654003167816 */ /* 0x000fe40000000000 */
[----:B------:R-:W-:Y:S02]  /*0450*/  SGXT R23, R23, 0x1 ;  /* 0x000000011717781a */ /* 0x000fe40000000200 */
[----:B------:R-:W-:Y:S01]  /*0460*/  ISETP.GE.AND P0, PT, R22, 0x200, PT ;  /* 0x000002001600780c */ /* 0x000fe20003f06270 */
[----:B--2---:R1:W-:Y:S04]  /*0470*/  STS [R25], R4 ;  /* 0x0000000419007388 */ /* 0x0043e80000000800 */
[----:B------:R2:W-:Y:S01]  /*0480*/  STS [R24+0x40], R5 ;  /* 0x0000400518007388 */ /* 0x0005e20000000800 */
[----:B-1----:R-:W-:-:S03]  /*0490*/  LEA.HI R4, R23, R22, RZ, 0x7 ;  /* 0x0000001617047211 */ /* 0x002fc600078f38ff */
[----:B------:R1:W-:Y:S01]  /*04a0*/  STS [R29+0x80], R6 ;  /* 0x000080061d007388 */ /* 0x0003e20000000800 */
[----:B------:R-:W-:-:S03]  /*04b0*/  LOP3.LUT R27, R4, 0xffffff80, RZ, 0xc0, !PT ;  /* 0xffffff80041b7812 */ /* 0x000fc600078ec0ff */
[----:B------:R1:W-:Y:S02]  /*04c0*/  STS [R28+0xc0], R7 ;  /* 0x0000c0071c007388 */ /* 0x0003e40000000800 */
[----:B------:R-:W-:Y:S02]  /*04d0*/  IMAD.IADD R4, R22, 0x1, -R27 ;  /* 0x0000000116047824 */ /* 0x000fe400078e0a1b */
[----:B------:R-:W1:Y:S01]  /*04e0*/  LDC.64 R26, c[0x0][0x218] ;  /* 0x00008600ff1a7b82 */ /* 0x000e620000000a00 */
[----:B---3--:R3:W-:Y:S04]  /*04f0*/  STS [R25+0x10], R8 ;  /* 0x0000100819007388 */ /* 0x0087e80000000800 */
[----:B------:R1:W-:Y:S04]  /*0500*/  STS [R24+0x50], R9 ;  /* 0x0000500918007388 */ /* 0x0003e80000000800 */
[----:B------:R-:W-:Y:S04]  /*0510*/  STS [R29+0x90], R10 ;  /* 0x0000900a1d007388 */ /* 0x000fe80000000800 */
[----:B------:R-:W-:Y:S04]  /*0520*/  STS [R28+0xd0], R11 ;  /* 0x0000d00b1c007388 */ /* 0x000fe80000000800 */
[----:B----4-:R-:W-:Y:S04]  /*0530*/  STS [R25+0x20], R12 ;  /* 0x0000200c19007388 */ /* 0x010fe80000000800 */
[----:B------:R-:W-:Y:S04]  /*0540*/  STS [R24+0x60], R13 ;  /* 0x0000600d18007388 */ /* 0x000fe80000000800 */
[----:B------:R-:W-:Y:S04]  /*0550*/  STS [R29+0xa0], R14 ;  /* 0x0000a00e1d007388 */ /* 0x000fe80000000800 */
[----:B------:R-:W-:Y:S04]  /*0560*/  STS [R28+0xe0], R15 ;  /* 0x0000e00f1c007388 */ /* 0x000fe80000000800 */
[----:B-----5:R-:W-:Y:S04]  /*0570*/  STS [R25+0x30], R16 ;  /* 0x0000301019007388 */ /* 0x020fe80000000800 */
[----:B------:R-:W-:Y:S04]  /*0580*/  STS [R24+0x70], R17 ;  /* 0x0000701118007388 */ /* 0x000fe80000000800 */
[----:B------:R-:W-:Y:S04]  /*0590*/  STS [R29+0xb0], R18 ;  /* 0x0000b0121d007388 */ /* 0x000fe80000000800 */
[----:B------:R4:W-:Y:S01]  /*05a0*/  STS [R28+0xf0], R19 ;  /* 0x0000f0131c007388 */ /* 0x0009e20000000800 */
[----:B01----:R-:W-:-:S04]  /*05b0*/  IMAD.WIDE R26, R4, 0x4, R26 ;  /* 0x00000004041a7825 */ /* 0x003fc800078e021a */
[----:B------:R-:W-:Y:S01]  /*05c0*/  IMAD.MOV.U32 R4, RZ, RZ, RZ ;  /* 0x000000ffff047224 */ /* 0x000fe200078e00ff */
[----:B------:R-:W-:Y:S06]  /*05d0*/  BAR.SYNC.DEFER_BLOCKING 0x0 ;  /* 0x0000000000007b1d */ /* 0x000fec0000010000 */
[----:B------:R0:W5:Y:S01]  /*05e0*/  @!P0 LDG.E.EL R4, desc[UR6][R26.64] ;  /* 0x000000061a048981 */ /* 0x000162000c2e1900 */
[----:B--2---:R-:W-:-:S05]  /*05f0*/  IMAD.SHL.U32 R5, R20, 0x4, RZ ;  /* 0x0000000414057824 */ /* 0x004fca00078e00ff */
[----:B------:R-:W-:-:S04]  /*0600*/  LOP3.LUT R5, R5, 0x3fc, RZ, 0xc0, !PT ;  /* 0x000003fc05057812 */ /* 0x000fc800078ec0ff */
[C---:B------:R-:W-:Y:S02]  /*0610*/  LOP3.LUT R6, R5.reuse, 0x400, RZ, 0xfc, !PT ;  /* 0x0000040005067812 */ /* 0x040fe400078efcff */
[C---:B------:R-:W-:Y:S02]  /*0620*/  LOP3.LUT R7, R5.reuse, 0x800, RZ, 0xfc, !PT ;  /* 0x0000080005077812 */ /* 0x040fe400078efcff */
[----:B---3--:R-:W-:Y:S02]  /*0630*/  LOP3.LUT R8, R5, 0xc00, RZ, 0xfc, !PT ;  /* 0x00000c0005087812 */ /* 0x008fe400078efcff */
[----:B------:R-:W-:Y:S02]  /*0640*/  SHF.R.U32.HI R9, RZ, 0x2, R3 ;  /* 0x00000002ff097819 */ /* 0x000fe40000011603 */
[----:B------:R-:W-:Y:S02]  /*0650*/  SHF.R.U32.HI R6, RZ, 0x2, R6 ;  /* 0x00000002ff067819 */ /* 0x000fe40000011606 */
[----:B------:R-:W-:-:S02]  /*0660*/  SHF.R.U32.HI R7, RZ, 0x2, R7 ;  /* 0x00000002ff077819 */ /* 0x000fc40000011607 */
[----:B------:R-:W-:Y:S02]  /*0670*/  SHF.R.U32.HI R8, RZ, 0x2, R8 ;  /* 0x00000002ff087819 */ /* 0x000fe40000011608 */
[----:B----4-:R-:W-:Y:S02]  /*0680*/  SGXT.U32 R19, R9, 0x6 ;  /* 0x000000060913781a */ /* 0x010fe40000000000 */
[----:B------:R-:W-:Y:S02]  /*0690*/  LOP3.LUT R20, R20, 0xfc, RZ, 0xc0, !PT ;  /* 0x000000fc14147812 */ /* 0x000fe400078ec0ff */
[----:B------:R-:W-:Y:S02]  /*06a0*/  LOP3.LUT R6, R6, 0x1fc, RZ, 0xc0, !PT ;  /* 0x000001fc06067812 */ /* 0x000fe400078ec0ff */
[----:B------:R-:W-:Y:S02]  /*06b0*/  LOP3.LUT R7, R7, 0x2fc, RZ, 0xc0, !PT ;  /* 0x000002fc07077812 */ /* 0x000fe400078ec0ff */
[----:B------:R-:W-:Y:S01]  /*06c0*/  LOP3.LUT R9, R8, 0x3fc, RZ, 0xc0, !PT ;  /* 0x000003fc08097812 */ /* 0x000fe200078ec0ff */
[----:B------:R-:W-:-:S02]  /*06d0*/  VIADD R20, R20, UR4 ;  /* 0x0000000414147c36 */ /* 0x000fc40008000000 */
[----:B------:R-:W-:Y:S02]  /*06e0*/  VIADD R6, R6, UR4 ;  /* 0x0000000406067c36 */ /* 0x000fe40008000000 */
[----:B------:R-:W-:Y:S02]  /*06f0*/  VIADD R8, R7, UR4 ;  /* 0x0000000407087c36 */ /* 0x000fe40008000000 */
[----:B------:R-:W-:Y:S02]  /*0700*/  VIADD R10, R9, UR4 ;  /* 0x00000004090a7c36 */ /* 0x000fe40008000000 */
[C---:B------:R-:W-:Y:S02]  /*0710*/  IMAD R17, R5.reuse, 0x4, R20 ;  /* 0x0000000405117824 */ /* 0x040fe400078e0214 */
[C---:B------:R-:W-:Y:S02]  /*0720*/  IMAD R9, R5.reuse, 0x4, R6 ;  /* 0x0000000405097824 */ /* 0x040fe400078e0206 */
[C---:B------:R-:W-:Y:S01]  /*0730*/  IMAD R25, R5.reuse, 0x4, R8 ;  /* 0x0000000405197824 */ /* 0x040fe200078e0208 */
[----:B------:R-:W-:Y:S01]  /*0740*/  LDS R6, [R17+0xc] ;  /* 0x00000c0011067984 */ /* 0x000fe20000000800 */
[----:B0-----:R-:W-:-:S03]  /*0750*/  IMAD R26, R5, 0x4, R10 ;  /* 0x00000004051a7824 */ /* 0x001fc600078e020a */
[----:B------:R-:W-:Y:S04]  /*0760*/  LDS R20, [R9+0x1000] ;  /* 0x0010000009147984 */ /* 0x000fe80000000800 */
[----:B------:R-:W-:Y:S04]  /*0770*/  LDS R22, [R9+0x1004] ;  /* 0x0010040009167984 */ /* 0x000fe80000000800 */
[----:B------:R-:W-:Y:S04]  /*0780*/  LDS R23, [R9+0x1008] ;  /* 0x0010080009177984 */ /* 0x000fe80000000800 */
[----:B------:R-:W-:Y:S04]  /*0790*/  LDS R24, [R9+0x100c] ;  /* 0x00100c0009187984 */ /* 0x000fe80000000800 */
[----:B------:R-:W-:Y:S04]  /*07a0*/  LDS R11, [R25+0x2000] ;  /* 0x00200000190b7984 */ /* 0x000fe80000000800 */
[----:B------:R-:W-:Y:S04]  /*07b0*/  LDS R16, [R25+0x2004] ;  /* 0x0020040019107984 */ /* 0x000fe80000000800 */
[----:B------:R-:W-:Y:S04]  /*07c0*/  LDS R18, [R25+0x2008] ;  /* 0x0020080019127984 */ /* 0x000fe80000000800 */
[----:B------:R0:W-:Y:S04]  /*07d0*/  LDS R10, [R25+0x200c] ;  /* 0x00200c00190a7984 */ /* 0x0001e80000000800 */
[----:B------:R-:W-:Y:S04]  /*07e0*/  LDS R7, [R17+0x8] ;  /* 0x0000080011077984 */ /* 0x000fe80000000800 */
[----:B------:R-:W-:Y:S04]  /*07f0*/  LDS R8, [R17+0x4] ;  /* 0x0000040011087984 */ /* 0x000fe80000000800 */
[----:B------:R-:W-:Y:S04]  /*0800*/  LDS R5, [R17] ;  /* 0x0000000011057984 */ /* 0x000fe80000000800 */
[----:B------:R-:W-:Y:S04]  /*0810*/  LDS R13, [R26+0x3000] ;  /* 0x003000001a0d7984 */ /* 0x000fe80000000800 */
[----:B------:R-:W-:Y:S04]  /*0820*/  LDS R15, [R26+0x3004] ;  /* 0x003004001a0f7984 */ /* 0x000fe80000000800 */
[----:B------:R-:W-:Y:S04]  /*0830*/  LDS R14, [R26+0x3008] ;  /* 0x003008001a0e7984 */ /* 0x000fe80000000800 */
[----:B------:R-:W-:Y:S01]  /*0840*/  LDS R12, [R26+0x300c] ;  /* 0x00300c001a0c7984 */ /* 0x000fe20000000800 */
[----:B------:R-:W-:-:S04]  /*0850*/  LOP3.LUT R3, R3, 0xff, RZ, 0xc0, !PT ;  /* 0x000000ff03037812 */ /* 0x000fc800078ec0ff */
[----:B------:R-:W-:Y:S01]  /*0860*/  LEA R27, R3, UR4, 0x3 ;  /* 0x00000004031b7c11 */ /* 0x000fe2000f8e18ff */
[----:B------:R-:W-:Y:S01]  /*0870*/  BAR.SYNC.DEFER_BLOCKING 0x0 ;  /* 0x0000000000007b1d */ /* 0x000fe20000010000 */
[C---:B------:R-:W-:Y:S02]  /*0880*/  LEA R28, R19.reuse, UR4, 0x3 ;  /* 0x00000004131c7c11 */ /* 0x040fe4000f8e18ff */
[----:B------:R-:W-:-:S04]  /*0890*/  LOP3.LUT R3, R19, 0x40, RZ, 0xfc, !PT ;  /* 0x0000004013037812 */ /* 0x000fc800078efcff */
[----:B0-----:R-:W-:Y:S02]  /*08a0*/  LEA R25, R3, UR4, 0x3 ;  /* 0x0000000403197c11 */ /* 0x001fe4000f8e18ff */
[----:B------:R-:W-:Y:S02]  /*08b0*/  LOP3.LUT R21, R21, 0xc, R2, 0xf8, !PT ;  /* 0x0000000c15157812 */ /* 0x000fe400078ef802 */
[----:B------:R-:W0:Y:S02]  /*08c0*/  LDC.64 R2, c[0x0][0x220] ;  /* 0x00008800ff027b82 */ /* 0x000e240000000a00 */
[----:B------:R-:W-:Y:S01]  /*08d0*/  ISETP.GE.AND P0, PT, R21, 0x400, PT ;  /* 0x000004001500780c */ /* 0x000fe20003f06270 */
[----:B-----5:R-:W-:Y:S05]  /*08e0*/  STS [R27], R4 ;  /* 0x000000041b007388 */ /* 0x020fea0000000800 */
[----:B------:R-:W-:Y:S06]  /*08f0*/  BAR.SYNC.DEFER_BLOCKING 0x0 ;  /* 0x0000000000007b1d */ /* 0x000fec0000010000 */
[----:B------:R-:W1:Y:S04]  /*0900*/  LDS R9, [R28] ;  /* 0x000000001c097984 */ /* 0x000e680000000800 */
[----:B------:R-:W2:Y:S01]  /*0910*/  LDS R25, [R25] ;  /* 0x0000000019197984 */ /* 0x000ea20000000800 */
[CC--:B-1----:R-:W-:Y:S01]  /*0920*/  FSETP.GEU.AND P4, PT, R8.reuse, -R9.reuse, PT ;  /* 0x800000090800720b */ /* 0x0c2fe20003f8e000 */
[--C-:B------:R-:W-:Y:S01]  /*0930*/  FADD R8, R8, R9.reuse ;  /* 0x0000000908087221 */ /* 0x100fe20000000000 */
[CC--:B------:R-:W-:Y:S01]  /*0940*/  FSETP.GEU.AND P3, PT, R7.reuse, -R9.reuse, PT ;  /* 0x800000090700720b */ /* 0x0c0fe20003f6e000 */
[--C-:B------:R-:W-:Y:S01]  /*0950*/  FADD R7, R7, R9.reuse ;  /* 0x0000000907077221 */ /* 0x100fe20000000000 */
[CC--:B------:R-:W-:Y:S01]  /*0960*/  FSETP.GEU.AND P2, PT, R6.reuse, -R9.reuse, PT ;  /* 0x800000090600720b */ /* 0x0c0fe20003f4e000 */
[--C-:B------:R-:W-:Y:S01]  /*0970*/  FADD R4, R6, R9.reuse ;  /* 0x0000000906047221 */ /* 0x100fe20000000000 */
[C---:B------:R-:W-:Y:S01]  /*0980*/  FSETP.GEU.AND P5, PT, R5.reuse, -R9, PT ;  /* 0x800000090500720b */ /* 0x040fe20003fae000 */
[----:B------:R-:W-:Y:S01]  /*0990*/  FADD R9, R5, R9 ;  /* 0x0000000905097221 */ /* 0x000fe20000000000 */
[----:B------:R-:W-:-:S02]  /*09a0*/  LOP3.LUT R5, R19, 0x80, RZ, 0xfc, !PT ;  /* 0x0000008013057812 */ /* 0x000fc400078efcff */
[----:B------:R-:W-:Y:S01]  /*09b0*/  PRMT R6, R19, 0x6540, R0 ;  /* 0x0000654013067816 */ /* 0x000fe20000000000 */
[----:B------:R-:W-:Y:S01]  /*09c0*/  IMAD.SHL.U32 R0, R0, 0x100, RZ ;  /* 0x0000010000007824 */ /* 0x000fe200078e00ff */
[----:B------:R-:W-:-:S04]  /*09d0*/  LEA R17, R5, UR4, 0x3 ;  /* 0x0000000405117c11 */ /* 0x000fc8000f8e18ff */
[----:B------:R-:W-:Y:S02]  /*09e0*/  LOP3.LUT R28, R0, 0x40, R19, 0xfe, !PT ;  /* 0x00000040001c7812 */ /* 0x000fe400078efe13 */
[----:B------:R-:W-:Y:S01]  /*09f0*/  LOP3.LUT R26, R0, 0x80, R19, 0xfe, !PT ;  /* 0x00000080001a7812 */ /* 0x000fe200078efe13 */
[----:B------:R-:W1:Y:S01]  /*0a00*/  LDS R17, [R17] ;  /* 0x0000000011117984 */ /* 0x000e620000000800 */
[----:B------:R-:W-:Y:S02]  /*0a10*/  LOP3.LUT R0, R0, 0xc0, R19, 0xfe, !PT ;  /* 0x000000c000007812 */ /* 0x000fe400078efe13 */
[----:B------:R-:W-:-:S04]  /*0a20*/  LOP3.LUT R19, R19, 0xc0, RZ, 0xfc, !PT ;  /* 0x000000c013137812 */ /* 0x000fc800078efcff */
[----:B------:R-:W-:-:S06]  /*0a30*/  LEA R19, R19, UR4, 0x3 ;  /* 0x0000000413137c11 */ /* 0x000fcc000f8e18ff */
[----:B------:R-:W3:Y:S01]  /*0a40*/  LDS R19, [R19] ;  /* 0x0000000013137984 */ /* 0x000ee20000000800 */
[C---:B------:R-:W-:Y:S01]  /*0a50*/  ISETP.LT.AND P1, PT, R6.reuse, 0x200, !P0 ;  /* 0x000002000600780c */ /* 0x040fe20004721270 */
[----:B------:R-:W-:Y:S01]  /*0a60*/  IMAD R27, R6, 0x400, R21 ;  /* 0x00000400061b7824 */ /* 0x000fe200078e0215 */
[----:B------:R-:W-:Y:S02]  /*0a70*/  SEL R6, R7, RZ, P3 ;  /* 0x000000ff07067207 */ /* 0x000fe40001800000 */
[----:B------:R-:W-:Y:S02]  /*0a80*/  SEL R7, R4, RZ, P2 ;  /* 0x000000ff04077207 */ /* 0x000fe40001000000 */
[----:B------:R-:W-:Y:S02]  /*0a90*/  SEL R5, R8, RZ, P4 ;  /* 0x000000ff08057207 */ /* 0x000fe40002000000 */
[----:B------:R-:W-:Y:S01]  /*0aa0*/  SEL R4, R9, RZ, P5 ;  /* 0x000000ff09047207 */ /* 0x000fe20002800000 */
[----:B0-----:R-:W-:Y:S01]  /*0ab0*/  IMAD.WIDE R8, R27, 0x4, R2 ;  /* 0x000000041b087825 */ /* 0x001fe200078e0202 */
[----:B--2---:R-:W-:-:S03]  /*0ac0*/  FSETP.GEU.AND P3, PT, R20, -R25, PT ;  /* 0x800000191400720b */ /* 0x004fc60003f6e000 */
[--C-:B------:R-:W-:Y:S01]  /*0ad0*/  FADD R20, R20, R25.reuse ;  /* 0x0000001914147221 */ /* 0x100fe20000000000 */
[CC--:B------:R-:W-:Y:S01]  /*0ae0*/  FSETP.GEU.AND P4, PT, R24.reuse, -R25.reuse, PT ;  /* 0x800000191800720b */ /* 0x0c0fe20003f8e000 */
[----:B------:R0:W-:Y:S01]  /*0af0*/  @P1 STG.E.128 desc[UR6][R8.64], R4 ;  /* 0x0000000408001986 */ /* 0x0001e2000c101d06 */
[--C-:B------:R-:W-:Y:S01]  /*0b00*/  FADD R24, R24, R25.reuse ;  /* 0x0000001918187221 */ /* 0x100fe20000000000 */
[CC--:B------:R-:W-:Y:S02]  /*0b10*/  FSETP.GEU.AND P6, PT, R23.reuse, -R25.reuse, PT ;  /* 0x800000191700720b */ /* 0x0c0fe40003fce000 */
[----:B------:R-:W-:Y:S02]  /*0b20*/  FSETP.GEU.AND P5, PT, R22, -R25, PT ;  /* 0x800000191600720b */ /* 0x000fe40003fae000 */
[----:B------:R-:W-:Y:S02]  /*0b30*/  ISETP.LT.AND P1, PT, R28, 0x200, !P0 ;  /* 0x000002001c00780c */ /* 0x000fe40004721270 */
[----:B------:R-:W-:Y:S01]  /*0b40*/  ISETP.LT.AND P2, PT, R26, 0x200, !P0 ;  /* 0x000002001a00780c */ /* 0x000fe20004741270 */
[--C-:B0-----:R-:W-:Y:S01]  /*0b50*/  FADD R6, R23, R25.reuse ;  /* 0x0000001917067221 */ /* 0x101fe20000000000 */
[----:B------:R-:W-:Y:S01]  /*0b60*/  FADD R5, R22, R25 ;  /* 0x0000001916057221 */ /* 0x000fe20000000000 */
[----:B------:R-:W-:Y:S01]  /*0b70*/  IMAD R9, R26, 0x400, R21 ;  /* 0x000004001a097824 */ /* 0x000fe200078e0215 */
[----:B------:R-:W-:Y:S01]  /*0b80*/  SEL R4, R20, RZ, P3 ;  /* 0x000000ff14047207 */ /* 0x000fe20001800000 */
[----:B-1----:R-:W-:Y:S01]  /*0b90*/  FADD R8, R16, R17 ;  /* 0x0000001110087221 */ /* 0x002fe20000000000 */
[----:B------:R-:W-:-:S02]  /*0ba0*/  SEL R6, R6, RZ, P6 ;  /* 0x000000ff06067207 */ /* 0x000fc40003000000 */
[----:B------:R-:W-:Y:S02]  /*0bb0*/  SEL R7, R24, RZ, P4 ;  /* 0x000000ff18077207 */ /* 0x000fe40002000000 */
[CC--:B------:R-:W-:Y:S01]  /*0bc0*/  FSETP.GEU.AND P6, PT, R11.reuse, -R17.reuse, PT ;  /* 0x800000110b00720b */ /* 0x0c0fe20003fce000 */
[----:B------:R-:W-:Y:S01]  /*0bd0*/  FADD R11, R11, R17 ;  /* 0x000000110b0b7221 */ /* 0x000fe20000000000 */
[-C--:B------:R-:W-:Y:S01]  /*0be0*/  FSETP.GEU.AND P3, PT, R18, -R17.reuse, PT ;  /* 0x800000111200720b */ /* 0x080fe20003f6e000 */
[----:B------:R-:W-:Y:S01]  /*0bf0*/  IMAD R23, R28, 0x400, R21 ;  /* 0x000004001c177824 */ /* 0x000fe200078e0215 */
[-C--:B------:R-:W-:Y:S01]  /*0c00*/  FSETP.GEU.AND P4, PT, R16, -R17.reuse, PT ;  /* 0x800000111000720b */ /* 0x080fe20003f8e000 */
[--C-:B------:R-:W-:Y:S01]  /*0c10*/  FADD R18, R18, R17.reuse ;  /* 0x0000001112127221 */ /* 0x100fe20000000000 */
[----:B------:R-:W-:Y:S01]  /*0c20*/  SEL R5, R5, RZ, P5 ;  /* 0x000000ff05057207 */ /* 0x000fe20002800000 */
[C---:B------:R-:W-:Y:S01]  /*0c30*/  FADD R22, R10.reuse, R17 ;  /* 0x000000110a167221 */ /* 0x040fe20000000000 */
[----:B------:R-:W-:Y:S01]  /*0c40*/  FSETP.GEU.AND P5, PT, R10, -R17, PT ;  /* 0x800000110a00720b */ /* 0x000fe20003fae000 */
[C---:B------:R-:W-:Y:S01]  /*0c50*/  IMAD R25, R0.reuse, 0x400, R21 ;  /* 0x0000040000197824 */ /* 0x040fe200078e0215 */
[----:B------:R-:W-:Y:S01]  /*0c60*/  ISETP.LT.AND P0, PT, R0, 0x200, !P0 ;  /* 0x000002000000780c */ /* 0x000fe20004701270 */
[----:B------:R-:W-:Y:S01]  /*0c70*/  IMAD.WIDE R20, R9, 0x4, R2 ;  /* 0x0000000409147825 */ /* 0x000fe200078e0202 */
[----:B------:R-:W-:-:S02]  /*0c80*/  SEL R9, R8, RZ, P4 ;  /* 0x000000ff08097207 */ /* 0x000fc40002000000 */
[----:B------:R-:W-:Y:S01]  /*0c90*/  SEL R8, R11, RZ, P6 ;  /* 0x000000ff0b087207 */ /* 0x000fe20003000000 */
[----:B------:R-:W-:Y:S01]  /*0ca0*/  IMAD.WIDE R16, R23, 0x4, R2 ;  /* 0x0000000417107825 */ /* 0x000fe200078e0202 */
[----:B------:R-:W-:Y:S02]  /*0cb0*/  SEL R10, R18, RZ, P3 ;  /* 0x000000ff120a7207 */ /* 0x000fe40001800000 */
[----:B------:R-:W-:Y:S02]  /*0cc0*/  SEL R11, R22, RZ, P5 ;  /* 0x000000ff160b7207 */ /* 0x000fe40002800000 */
[----:B------:R0:W-:Y:S01]  /*0cd0*/  @P1 STG.E.128 desc[UR6][R16.64], R4 ;  /* 0x0000000410001986 */ /* 0x0001e2000c101d06 */
[CC--:B---3--:R-:W-:Y:S01]  /*0ce0*/  FSETP.GEU.AND P3, PT, R15.reuse, -R19.reuse, PT ;  /* 0x800000130f00720b */ /* 0x0c8fe20003f6e000 */
[--C-:B------:R-:W-:Y:S01]  /*0cf0*/  FADD R15, R15, R19.reuse ;  /* 0x000000130f0f7221 */ /* 0x100fe20000000000 */
[-C--:B------:R-:W-:Y:S01]  /*0d00*/  FSETP.GEU.AND P1, PT, R12, -R19.reuse, PT ;  /* 0x800000130c00720b */ /* 0x080fe20003f2e000 */
[----:B------:R0:W-:Y:S01]  /*0d10*/  @P2 STG.E.128 desc[UR6][R20.64], R8 ;  /* 0x0000000814002986 */ /* 0x0001e2000c101d06 */
[-C--:B------:R-:W-:Y:S01]  /*0d20*/  FSETP.GEU.AND P2, PT, R14, -R19.reuse, PT ;  /* 0x800000130e00720b */ /* 0x080fe20003f4e000 */
[--C-:B------:R-:W-:Y:S01]  /*0d30*/  FADD R12, R12, R19.reuse ;  /* 0x000000130c0c7221 */ /* 0x100fe20000000000 */
[--C-:B------:R-:W-:Y:S01]  /*0d40*/  FADD R14, R14, R19.reuse ;  /* 0x000000130e0e7221 */ /* 0x100fe20000000000 */
[C---:B------:R-:W-:Y:S01]  /*0d50*/  FADD R0, R13.reuse, R19 ;  /* 0x000000130d007221 */ /* 0x040fe20000000000 */
[----:B------:R-:W-:-:S02]  /*0d60*/  FSETP.GEU.AND P4, PT, R13, -R19, PT ;  /* 0x800000130d00720b */ /* 0x000fc40003f8e000 */
[----:B------:R-:W-:Y:S01]  /*0d70*/  SEL R13, R15, RZ, P3 ;  /* 0x000000ff0f0d7207 */ /* 0x000fe20001800000 */
[----:B------:R-:W-:Y:S01]  /*0d80*/  IMAD.WIDE R2, R25, 0x4, R2 ;  /* 0x0000000419027825 */ /* 0x000fe200078e0202 */
[----:B------:R-:W-:Y:S02]  /*0d90*/  SEL R15, R12, RZ, P1 ;  /* 0x000000ff0c0f7207 */ /* 0x000fe40000800000 */
[----:B------:R-:W-:Y:S02]  /*0da0*/  SEL R14, R14, RZ, P2 ;  /* 0x000000ff0e0e7207 */ /* 0x000fe40001000000 */
[----:B------:R-:W-:Y:S01]  /*0db0*/  SEL R12, R0, RZ, P4 ;  /* 0x000000ff000c7207 */ /* 0x000fe20002000000 */
[----:B0-----:R-:W-:Y:S06]  /*0dc0*/  @!P0 EXIT ;  /* 0x000000000000894d */ /* 0x001fec0003800000 */
[----:B------:R-:W-:Y:S01]  /*0dd0*/  STG.E.128 desc[UR6][R2.64], R12 ;  /* 0x0000000c02007986 */ /* 0x000fe2000c101d06 */
[----:B------:R-:W-:Y:S05]  /*0de0*/  EXIT ;  /* 0x000000000000794d */ /* 0x000fea0003800000 */
.L_x_0:
[----:B------:R-:W-:-:S00]  /*0df0*/  BRA `(.L_x_0) ;  /* 0xfffffffc00fc7947 */ /* 0x000fc0000383ffff */
[----:B------:R-:W-:-:S00]  /*0e00*/  NOP ;  /* 0x0000000000007918 */ /* 0x000fc00000000000 */
[----:B------:R-:W-:-:S00]  /*0e10*/  NOP ;  /* 0x0000000000007918 */ /* 0x000fc00000000000 */
[----:B------:R-:W-:-:S00]  /*0e20*/  NOP ;  /* 0x0000000000007918 */ /* 0x000fc00000000000 */
[----:B------:R-:W-:-:S00]  /*0e30*/  NOP ;  /* 0x0000000000007918 */ /* 0x000fc00000000000 */
[----:B------:R-:W-:-:S00]  /*0e40*/  NOP ;  /* 0x0000000000007918 */ /* 0x000fc00000000000 */
[----:B------:R-:W-:-:S00]  /*0e50*/  NOP ;  /* 0x0000000000007918 */ /* 0x000fc00000000000 */
[----:B------:R-:W-:-:S00]  /*0e60*/  NOP ;  /* 0x0000000000007918 */ /* 0x000fc00000000000 */
[----:B------:R-:W-:-:S00]  /*0e70*/  NOP ;  /* 0x0000000000007918 */ /* 0x000fc00000000000 */
.L_x_1:


//--------------------- .nv.shared.triton_poi_fused_convolution_div_max_pool2d_with_indices_relu_sub_10 --------------------------
	.section	.nv.shared.triton_poi_fused_convolution_div_max_pool2d_with_indices_relu_sub_10,"aw",@nobits
	.sectionflags	@""
	.align	16
	.zero		1024


//--------------------- .nv.constant0.triton_poi_fused_convolution_div_max_pool2d_with_indices_relu_sub_10 --------------------------
	.section	.nv.constant0.triton_poi_fused_convolution_div_max_pool2d_with_indices_relu_sub_10,"a",@progbits
	.sectionflags	@""
	.align	4
.nv.constant0.triton_poi_fused_convolution_div_max_pool2d_with_indices_relu_sub_10:
	.zero		560
